//
// Generated by NVIDIA NVVM Compiler
//
// Compiler Build ID: CL-36424714
// Cuda compilation tools, release 13.0, V13.0.88
// Based on NVVM 20.0.0
//

.version 9.0
.target sm_100
.address_size 64

	// .globl	_Z14vectorMultiplyPdS_S_i

.visible .entry _Z14vectorMultiplyPdS_S_i(
	.param .u64 .ptr .align 1 _Z14vectorMultiplyPdS_S_i_param_0,
	.param .u64 .ptr .align 1 _Z14vectorMultiplyPdS_S_i_param_1,
	.param .u64 .ptr .align 1 _Z14vectorMultiplyPdS_S_i_param_2,
	.param .u32 _Z14vectorMultiplyPdS_S_i_param_3
)
{
	.reg .pred 	%p<2>;
	.reg .b32 	%r<6>;
	.reg .b64 	%rd<11>;
	.reg .b64 	%fd<4>;

	ld.param.u64 	%rd1, [_Z14vectorMultiplyPdS_S_i_param_0];
	ld.param.u64 	%rd2, [_Z14vectorMultiplyPdS_S_i_param_1];
	ld.param.u64 	%rd3, [_Z14vectorMultiplyPdS_S_i_param_2];
	ld.param.u32 	%r2, [_Z14vectorMultiplyPdS_S_i_param_3];
	mov.u32 	%r3, %tid.x;
	mov.u32 	%r4, %ctaid.x;
	mov.u32 	%r5, %ntid.x;
	mad.lo.s32 	%r1, %r4, %r5, %r3;
	setp.ge.s32 	%p1, %r1, %r2;
	@%p1 bra 	$L__BB0_2;
	cvta.to.global.u64 	%rd4, %rd1;
	cvta.to.global.u64 	%rd5, %rd2;
	cvta.to.global.u64 	%rd6, %rd3;
	mul.wide.s32 	%rd7, %r1, 8;
	add.s64 	%rd8, %rd4, %rd7;
	ld.global.f64 	%fd1, [%rd8];
	add.s64 	%rd9, %rd5, %rd7;
	ld.global.f64 	%fd2, [%rd9];
	mul.f64 	%fd3, %fd1, %fd2;
	add.s64 	%rd10, %rd6, %rd7;
	st.global.f64 	[%rd10], %fd3;
$L__BB0_2:
	ret;

}


// ===== COMPILED SASS (sm_100) =====

	.target	sm_100

	.elftype	@"ET_EXEC"


//--------------------- .note.nv.tkinfo           --------------------------
	.section	.note.nv.tkinfo,"",@"SHT_NOTE"
	.sectionflags	@"SHF_NOTE_NV_TKINFO"
	.tkinfo
        /*0018*/ 	.word	0x00000002
        /*0030*/ 	.string	""
        /*0030*/ 	.string	"ptxas"
        /*0030*/ 	.string	"Cuda compilation tools, release 13.0, V13.0.88"
        /*0030*/ 	.string	"Build cuda_13.0.r13.0/compiler.36424714_0"
        /*0030*/ 	.string	"-arch sm_100 -m 64 "



//--------------------- .note.nv.cuinfo           --------------------------
	.section	.note.nv.cuinfo,"",@"SHT_NOTE"
	.sectionflags	@"SHF_NOTE_NV_CUINFO"
        /*0018*/ 	.short	0x0002
        /*001a*/ 	.short	0x0064
        /*001c*/ 	.short	0x0082
	.zero		2


//--------------------- .nv.info                  --------------------------
	.section	.nv.info,"",@"SHT_CUDA_INFO"
	.align	4


	//----- nvinfo : EIATTR_REGCOUNT
	.align		4
        /*0000*/ 	.byte	0x04, 0x2f
        /*0002*/ 	.short	(.L_1 - .L_0)
	.align		4
.L_0:
        /*0004*/ 	.word	index@(_Z14vectorMultiplyPdS_S_i)
        /*0008*/ 	.word	0x0000000e


	//----- nvinfo : EIATTR_FRAME_SIZE
	.align		4
.L_1:
        /*000c*/ 	.byte	0x04, 0x11
        /*000e*/ 	.short	(.L_3 - .L_2)
	.align		4
.L_2:
        /*0010*/ 	.word	index@(_Z14vectorMultiplyPdS_S_i)
        /*0014*/ 	.word	0x00000000


	//----- nvinfo : EIATTR_MIN_STACK_SIZE
	.align		4
.L_3:
        /*0018*/ 	.byte	0x04, 0x12
        /*001a*/ 	.short	(.L_5 - .L_4)
	.align		4
.L_4:
        /*001c*/ 	.word	index@(_Z14vectorMultiplyPdS_S_i)
        /*0020*/ 	.word	0x00000000
.L_5:


//--------------------- .nv.compat                --------------------------
	.section	.nv.compat,"",@"SHT_CUDA_COMPAT_INFO"
	.align	4
        /*0000*/ 	.byte	0x02, 0x09, 0x00, 0x00, 0x02, 0x02, 0x01, 0x00, 0x02, 0x05, 0x05, 0x00, 0x03, 0x07, 0x01, 0x01
        /*0010*/ 	.byte	0x02, 0x03, 0x00, 0x00, 0x02, 0x06, 0x01, 0x00, 0x04, 0x0b, 0x08, 0x00, 0x01, 0x00, 0x00, 0x00
        /*0020*/ 	.byte	0x00, 0x00, 0x00, 0x00


//--------------------- .nv.info._Z14vectorMultiplyPdS_S_i --------------------------
	.section	.nv.info._Z14vectorMultiplyPdS_S_i,"",@"SHT_CUDA_INFO"
	.sectionflags	@""
	.align	4


	//----- nvinfo : EIATTR_CUDA_API_VERSION
	.align		4
        /*0000*/ 	.byte	0x04, 0x37
        /*0002*/ 	.short	(.L_7 - .L_6)
.L_6:
        /*0004*/ 	.word	0x00000082


	//----- nvinfo : EIATTR_KPARAM_INFO
	.align		4
.L_7:
        /*0008*/ 	.byte	0x04, 0x17
        /*000a*/ 	.short	(.L_9 - .L_8)
.L_8:
        /*000c*/ 	.word	0x00000000
        /*0010*/ 	.short	0x0003
        /*0012*/ 	.short	0x0018
        /*0014*/ 	.byte	0x00, 0xf0, 0x11, 0x00


	//----- nvinfo : EIATTR_KPARAM_INFO
	.align		4
.L_9:
        /*0018*/ 	.byte	0x04, 0x17
        /*001a*/ 	.short	(.L_11 - .L_10)
.L_10:
        /*001c*/ 	.word	0x00000000
        /*0020*/ 	.short	0x0002
        /*0022*/ 	.short	0x0010
        /*0024*/ 	.byte	0x00, 0xf5, 0x21, 0x00


	//----- nvinfo : EIATTR_KPARAM_INFO
	.align		4
.L_11:
        /*0028*/ 	.byte	0x04, 0x17
        /*002a*/ 	.short	(.L_13 - .L_12)
.L_12:
        /*002c*/ 	.word	0x00000000
        /*0030*/ 	.short	0x0001
        /*0032*/ 	.short	0x0008
        /*0034*/ 	.byte	0x00, 0xf5, 0x21, 0x00


	//----- nvinfo : EIATTR_KPARAM_INFO
	.align		4
.L_13:
        /*0038*/ 	.byte	0x04, 0x17
        /*003a*/ 	.short	(.L_15 - .L_14)
.L_14:
        /*003c*/ 	.word	0x00000000
        /*0040*/ 	.short	0x0000
        /*0042*/ 	.short	0x0000
        /*0044*/ 	.byte	0x00, 0xf5, 0x21, 0x00


	//----- nvinfo : EIATTR_SPARSE_MMA_MASK
	.align		4
.L_15:
        /*0048*/ 	.byte	0x03, 0x50
        /*004a*/ 	.short	0x0000


	//----- nvinfo : EIATTR_MAXREG_COUNT
	.align		4
        /*004c*/ 	.byte	0x03, 0x1b
        /*004e*/ 	.short	0x00ff


	//----- nvinfo : EIATTR_MERCURY_ISA_VERSION
	.align		4
        /*0050*/ 	.byte	0x03, 0x5f
        /*0052*/ 	.short	0x0101


	//----- nvinfo : EIATTR_VRC_CTA_INIT_COUNT
	.align		4
        /*0054*/ 	.byte	0x02, 0x4a
	.zero		1
	.zero		1


	//----- nvinfo : EIATTR_EXIT_INSTR_OFFSETS
	.align		4
        /*0058*/ 	.byte	0x04, 0x1c
        /*005a*/ 	.short	(.L_17 - .L_16)


	//   ....[0]....
.L_16:
        /*005c*/ 	.word	0x00000070


	//   ....[1]....
        /*0060*/ 	.word	0x00000130


	//----- nvinfo : EIATTR_CBANK_PARAM_SIZE
	.align		4
.L_17:
        /*0064*/ 	.byte	0x03, 0x19
        /*0066*/ 	.short	0x001c


	//----- nvinfo : EIATTR_PARAM_CBANK
	.align		4
        /*0068*/ 	.byte	0x04, 0x0a
        /*006a*/ 	.short	(.L_19 - .L_18)
	.align		4
.L_18:
        /*006c*/ 	.word	index@(.nv.constant0._Z14vectorMultiplyPdS_S_i)
        /*0070*/ 	.short	0x0380
        /*0072*/ 	.short	0x001c


	//----- nvinfo : EIATTR_SW_WAR
	.align		4
.L_19:
        /*0074*/ 	.byte	0x04, 0x36
        /*0076*/ 	.short	(.L_21 - .L_20)
.L_20:
        /*0078*/ 	.word	0x00000008
.L_21:


//--------------------- .nv.callgraph             --------------------------
	.section	.nv.callgraph,"",@"SHT_CUDA_CALLGRAPH"
	.align	4
	.sectionentsize	8
	.align		4
        /*0000*/ 	.word	0x00000000
	.align		4
        /*0004*/ 	.word	0xffffffff
	.align		4
        /*0008*/ 	.word	0x00000000
	.align		4
        /*000c*/ 	.word	0xfffffffe
	.align		4
        /*0010*/ 	.word	0x00000000
	.align		4
        /*0014*/ 	.word	0xfffffffd
	.align		4
        /*0018*/ 	.word	0x00000000
	.align		4
        /*001c*/ 	.word	0xfffffffc


//--------------------- .text._Z14vectorMultiplyPdS_S_i --------------------------
	.section	.text._Z14vectorMultiplyPdS_S_i,"ax",@progbits
	.align	128
        .global         _Z14vectorMultiplyPdS_S_i
        .type           _Z14vectorMultiplyPdS_S_i,@function
        .size           _Z14vectorMultiplyPdS_S_i,(.L_x_1 - _Z14vectorMultiplyPdS_S_i)
        .other          _Z14vectorMultiplyPdS_S_i,@"STO_CUDA_ENTRY STV_DEFAULT"
_Z14vectorMultiplyPdS_S_i:
.text._Z14vectorMultiplyPdS_S_i:
[----:B------:R-:W-:Y:S01]  /*0000*/  LDC R1, c[0x0][0x37c] ;  /* 0x0000df00ff017b82 */ /* 0x000fe20000000800 */
[----:B------:R-:W0:Y:S07]  /*0010*/  S2R R11, SR_TID.X ;  /* 0x00000000000b7919 */ /* 0x000e2e0000002100 */
[----:B------:R-:W0:Y:S01]  /*0020*/  S2UR UR4, SR_CTAID.X ;  /* 0x00000000000479c3 */ /* 0x000e220000002500 */
[----:B------:R-:W1:Y:S07]  /*0030*/  LDCU UR5, c[0x0][0x398] ;  /* 0x00007300ff0577ac */ /* 0x000e6e0008000800 */
[----:B------:R-:W0:Y:S02]  /*0040*/  LDC R0, c[0x0][0x360] ;  /* 0x0000d800ff007b82 */ /* 0x000e240000000800 */
[----:B0-----:R-:W-:-:S05]  /*0050*/  IMAD R11, R0, UR4, R11 ;  /* 0x00000004000b7c24 */ /* 0x001fca000f8e020b */
[----:B-1----:R-:W-:-:S13]  /*0060*/  ISETP.GE.AND P0, PT, R11, UR5, PT ;  /* 0x000000050b007c0c */ /* 0x002fda000bf06270 */
[----:B------:R-:W-:Y:S05]  /*0070*/  @P0 EXIT ;  /* 0x000000000000094d */ /* 0x000fea0003800000 */
[----:B------:R-:W0:Y:S01]  /*0080*/  LDC.64 R2, c[0x0][0x380] ;  /* 0x0000e000ff027b82 */ /* 0x000e220000000a00 */
[----:B------:R-:W1:Y:S07]  /*0090*/  LDCU.64 UR4, c[0x0][0x358] ;  /* 0x00006b00ff0477ac */ /* 0x000e6e0008000a00 */
[----:B------:R-:W2:Y:S08]  /*00a0*/  LDC.64 R4, c[0x0][0x388] ;  /* 0x0000e200ff047b82 */ /* 0x000eb00000000a00 */
[----:B------:R-:W3:Y:S01]  /*00b0*/  LDC.64 R8, c[0x0][0x390] ;  /* 0x0000e400ff087b82 */ /* 0x000ee20000000a00 */
[----:B0-----:R-:W-:-:S06]  /*00c0*/  IMAD.WIDE R2, R11, 0x8, R2 ;  /* 0x000000080b027825 */ /* 0x001fcc00078e0202 */
[----:B-1----:R-:W4:Y:S01]  /*00d0*/  LDG.E.64 R2, desc[UR4][R2.64] ;  /* 0x0000000402027981 */ /* 0x002f22000c1e1b00 */
[----:B--2---:R-:W-:-:S06]  /*00e0*/  IMAD.WIDE R4, R11, 0x8, R4 ;  /* 0x000000080b047825 */ /* 0x004fcc00078e0204 */
[----:B------:R-:W4:Y:S01]  /*00f0*/  LDG.E.64 R4, desc[UR4][R4.64] ;  /* 0x0000000404047981 */ /* 0x000f22000c1e1b00 */
[----:B---3--:R-:W-:Y:S01]  /*0100*/  IMAD.WIDE R8, R11, 0x8, R8 ;  /* 0x000000080b087825 */ /* 0x008fe200078e0208 */
[----:B----4-:R-:W-:-:S07]  /*0110*/  DMUL R6, R2, R4 ;  /* 0x0000000402067228 */ /* 0x010fce0000000000 */
[----:B------:R-:W-:Y:S01]  /*0120*/  STG.E.64 desc[UR4][R8.64], R6 ;  /* 0x0000000608007986 */ /* 0x000fe2000c101b04 */
[----:B------:R-:W-:Y:S05]  /*0130*/  EXIT ;  /* 0x000000000000794d */ /* 0x000fea0003800000 */
.L_x_0:
[----:B------:R-:W-:-:S00]  /*0140*/  BRA `(.L_x_0) ;  /* 0xfffffffc00fc7947 */ /* 0x000fc0000383ffff */
[----:B------:R-:W-:-:S00]  /*0150*/  NOP ;  /* 0x0000000000007918 */ /* 0x000fc00000000000 */
        /* <DEDUP_REMOVED lines=10> */
.L_x_1:


//--------------------- .nv.shared.reserved.0     --------------------------
	.section	.nv.shared.reserved.0,"aw",@nobits
	.weak		__nv_reservedSMEM_offset_0_alias
	.size		__nv_reservedSMEM_offset_0_alias, 0, 64
	.other		__nv_reservedSMEM_offset_0_alias,@"STO_CUDA_RESERVED_SHARED STV_DEFAULT"
__nv_reservedSMEM_offset_0_alias:
	.zero		0
	.zero		64


//--------------------- .nv.constant0._Z14vectorMultiplyPdS_S_i --------------------------
	.section	.nv.constant0._Z14vectorMultiplyPdS_S_i,"a",@progbits
	.sectionflags	@""
	.align	4
.nv.constant0._Z14vectorMultiplyPdS_S_i:
	.zero		924


//--------------------- SYMBOLS --------------------------

	.type		.nv.reservedSmem.offset0,@object
	.size		.nv.reservedSmem.offset0,0x4
